	.headerflags	@"EF_CUDA_TEXMODE_UNIFIED EF_CUDA_64BIT_ADDRESS EF_CUDA_ACCELERATORS EF_CUDA_SM90 EF_CUDA_VIRTUAL_SM(EF_CUDA_SM90)"
	.elftype	@"ET_EXEC"


//--------------------- .nv.info                  --------------------------
	.section	.nv.info,"",@"SHT_CUDA_INFO"
	.align	4


	//----- nvinfo : EIATTR_REGCOUNT
	.align		4
        /*0000*/ 	.byte	0x04, 0x2f
        /*0002*/ 	.short	(.L_1 - .L_0)
	.align		4
.L_0:
        /*0004*/ 	.word	index@(triton_poi_fused_add_div_hardtanh_mul_37)
        /*0008*/ 	.word	0x0000000f


	//----- nvinfo : EIATTR_MIN_STACK_SIZE
	.align		4
.L_1:
        /*000c*/ 	.byte	0x04, 0x12
        /*000e*/ 	.short	(.L_3 - .L_2)
	.align		4
.L_2:
        /*0010*/ 	.word	index@(triton_poi_fused_add_div_hardtanh_mul_37)
        /*0014*/ 	.word	0x00000000


	//----- nvinfo : EIATTR_FRAME_SIZE
	.align		4
.L_3:
        /*0018*/ 	.byte	0x04, 0x11
        /*001a*/ 	.short	(.L_5 - .L_4)
	.align		4
.L_4:
        /*001c*/ 	.word	index@(triton_poi_fused_add_div_hardtanh_mul_37)
        /*0020*/ 	.word	0x00000000


	//----- nvinfo : EIATTR_MIN_STACK_SIZE
	.align		4
.L_5:
        /*0024*/ 	.byte	0x04, 0x12
        /*0026*/ 	.short	(.L_7 - .L_6)
	.align		4
.L_6:
        /*0028*/ 	.word	index@(triton_poi_fused_add_div_hardtanh_mul_37)
        /*002c*/ 	.word	0x00000000
.L_7:


//--------------------- .nv.info.triton_poi_fused_add_div_hardtanh_mul_37 --------------------------
	.section	.nv.info.triton_poi_fused_add_div_hardtanh_mul_37,"",@"SHT_CUDA_INFO"
	.sectionflags	@""
	.align	4


	//----- nvinfo : EIATTR_CUDA_API_VERSION
	.align		4
        /*0000*/ 	.byte	0x04, 0x37
        /*0002*/ 	.short	(.L_9 - .L_8)
.L_8:
        /*0004*/ 	.word	0x0000007c


	//----- nvinfo : EIATTR_KPARAM_INFO
	.align		4
.L_9:
        /*0008*/ 	.byte	0x04, 0x17
        /*000a*/ 	.short	(.L_11 - .L_10)
.L_10:
        /*000c*/ 	.word	0x00000000
        /*0010*/ 	.short	0x0003
        /*0012*/ 	.short	0x0018
        /*0014*/ 	.byte	0x00, 0xf0, 0x11, 0x00


	//----- nvinfo : EIATTR_KPARAM_INFO
	.align		4
.L_11:
        /*0018*/ 	.byte	0x04, 0x17
        /*001a*/ 	.short	(.L_13 - .L_12)
.L_12:
        /*001c*/ 	.word	0x00000000
        /*0020*/ 	.short	0x0002
        /*0022*/ 	.short	0x0010
        /*0024*/ 	.byte	0x00, 0xf4, 0x21, 0x00


	//----- nvinfo : EIATTR_KPARAM_INFO
	.align		4
.L_13:
        /*0028*/ 	.byte	0x04, 0x17
        /*002a*/ 	.short	(.L_15 - .L_14)
.L_14:
        /*002c*/ 	.word	0x00000000
        /*0030*/ 	.short	0x0001
        /*0032*/ 	.short	0x0008
        /*0034*/ 	.byte	0x00, 0xf4, 0x21, 0x00


	//----- nvinfo : EIATTR_KPARAM_INFO
	.align		4
.L_15:
        /*0038*/ 	.byte	0x04, 0x17
        /*003a*/ 	.short	(.L_17 - .L_16)
.L_16:
        /*003c*/ 	.word	0x00000000
        /*0040*/ 	.short	0x0000
        /*0042*/ 	.short	0x0000
        /*0044*/ 	.byte	0x00, 0xf4, 0x21, 0x00


	//----- nvinfo : EIATTR_SPARSE_MMA_MASK
	.align		4
.L_17:
        /*0048*/ 	.byte	0x03, 0x50
        /*004a*/ 	.short	0x0000


	//----- nvinfo : EIATTR_MAXREG_COUNT
	.align		4
        /*004c*/ 	.byte	0x03, 0x1b
        /*004e*/ 	.short	0x00ff


	//----- nvinfo : EIATTR_EXIT_INSTR_OFFSETS
	.align		4
        /*0050*/ 	.byte	0x04, 0x1c
        /*0052*/ 	.short	(.L_19 - .L_18)


	//   ....[0]....
.L_18:
        /*0054*/ 	.word	0x00000390


	//   ....[1]....
        /*0058*/ 	.word	0x000003b0


	//----- nvinfo : EIATTR_REQNTID
	.align		4
.L_19:
        /*005c*/ 	.byte	0x04, 0x10
        /*005e*/ 	.short	(.L_21 - .L_20)
.L_20:
        /*0060*/ 	.word	0x00000080
        /*0064*/ 	.word	0x00000001
        /*0068*/ 	.word	0x00000001


	//----- nvinfo : EIATTR_CBANK_PARAM_SIZE
	.align		4
.L_21:
        /*006c*/ 	.byte	0x03, 0x19
        /*006e*/ 	.short	0x001c


	//----- nvinfo : EIATTR_PARAM_CBANK
	.align		4
        /*0070*/ 	.byte	0x04, 0x0a
        /*0072*/ 	.short	(.L_23 - .L_22)
	.align		4
.L_22:
        /*0074*/ 	.word	index@(.nv.constant0.triton_poi_fused_add_div_hardtanh_mul_37)
        /*0078*/ 	.short	0x0210
        /*007a*/ 	.short	0x001c


	//----- nvinfo : EIATTR_SW_WAR
	.align		4
.L_23:
        /*007c*/ 	.byte	0x04, 0x36
        /*007e*/ 	.short	(.L_25 - .L_24)
.L_24:
        /*0080*/ 	.word	0x00000008
.L_25:


//--------------------- .nv.callgraph             --------------------------
	.section	.nv.callgraph,"",@"SHT_CUDA_CALLGRAPH"
	.align	4
	.sectionentsize	8
	.align		4
        /*0000*/ 	.word	0x00000000
	.align		4
        /*0004*/ 	.word	0xffffffff
	.align		4
        /*0008*/ 	.word	0x00000000
	.align		4
        /*000c*/ 	.word	0xfffffffe
	.align		4
        /*0010*/ 	.word	0x00000000
	.align		4
        /*0014*/ 	.word	0xfffffffd
	.align		4
        /*0018*/ 	.word	0x00000000
	.align		4
        /*001c*/ 	.word	0xfffffffc


//--------------------- .text.triton_poi_fused_add_div_hardtanh_mul_37 --------------------------
	.section	.text.triton_poi_fused_add_div_hardtanh_mul_37,"ax",@progbits
	.align	128
        .global         triton_poi_fused_add_div_hardtanh_mul_37
        .type           triton_poi_fused_add_div_hardtanh_mul_37,@function
        .size           triton_poi_fused_add_div_hardtanh_mul_37,(.L_x_1 - triton_poi_fused_add_div_hardtanh_mul_37)
        .other          triton_poi_fused_add_div_hardtanh_mul_37,@"STO_CUDA_ENTRY STV_DEFAULT"
triton_poi_fused_add_div_hardtanh_mul_37:
.text.triton_poi_fused_add_div_hardtanh_mul_37:
[----:B------:R-:W0:Y:S02]  /*0000*/  LDC R1, c[0x0][0x28] ;  /* 0x00000a00ff017b82 */ /* 0x000e240000000800 */
[----:B------:R-:W1:Y:S01]  /*0010*/  S2R R0, SR_TID.X ;  /* 0x0000000000007919 */ /* 0x000e620000002100 */
[----:B------:R-:W2:Y:S01]  /*0020*/  LDC.64 R6, c[0x0][0x218] ;  /* 0x00008600ff067b82 */ /* 0x000ea20000000a00 */
[----:B------:R-:W-:Y:S01]  /*0030*/  CS2R R8, SRZ ;  /* 0x0000000000087805 */ /* 0x000fe2000001ff00 */
[----:B------:R-:W-:Y:S01]  /*0040*/  ULDC.64 UR4, c[0x0][0x208] ;  /* 0x0000820000047ab9 */ /* 0x000fe20000000a00 */
[----:B------:R-:W3:Y:S01]  /*0050*/  S2R R3, SR_CTAID.X ;  /* 0x0000000000037919 */ /* 0x000ee20000002500 */
[----:B-1----:R-:W-:-:S05]  /*0060*/  IMAD.SHL.U32 R0, R0, 0x2, RZ ;  /* 0x0000000200007824 */ /* 0x002fca00078e00ff */
[----:B------:R-:W-:-:S05]  /*0070*/  LOP3.LUT R0, R0, 0xfe, RZ, 0xc0, !PT ;  /* 0x000000fe00007812 */ /* 0x000fca00078ec0ff */
[----:B---3--:R-:W-:-:S04]  /*0080*/  IMAD R0, R3, 0x100, R0 ;  /* 0x0000010003007824 */ /* 0x008fc800078e0200 */
[C---:B------:R-:W-:Y:S01]  /*0090*/  IMAD.HI R2, R0.reuse, 0x38e38e39, RZ ;  /* 0x38e38e3900027827 */ /* 0x040fe200078e02ff */
[----:B------:R-:W-:-:S04]  /*00a0*/  ISETP.GE.AND P0, PT, R0, 0x2400, PT ;  /* 0x000024000000780c */ /* 0x000fc80003f06270 */
[----:B------:R-:W-:-:S04]  /*00b0*/  SHF.R.U32.HI R3, RZ, 0x1f, R2 ;  /* 0x0000001fff037819 */ /* 0x000fc80000011602 */
[CC--:B------:R-:W-:Y:S02]  /*00c0*/  LEA.HI.SX32 R5, R2.reuse, R3.reuse, 0x1b ;  /* 0x0000000302057211 */ /* 0x0c0fe400078fdaff */
[----:B------:R-:W-:-:S03]  /*00d0*/  LEA.HI.SX32 R2, R2, R3, 0x17 ;  /* 0x0000000302027211 */ /* 0x000fc600078fbaff */
[----:B------:R-:W-:-:S04]  /*00e0*/  IMAD R5, R5, -0x90, R0 ;  /* 0xffffff7005057824 */ /* 0x000fc800078e0200 */
[----:B------:R-:W-:-:S04]  /*00f0*/  IMAD R5, R2, 0x90, R5 ;  /* 0x0000009002057824 */ /* 0x000fc800078e0205 */
[----:B--2---:R-:W-:Y:S02]  /*0100*/  IMAD.WIDE R6, R5, 0x4, R6 ;  /* 0x0000000405067825 */ /* 0x004fe400078e0206 */
[----:B------:R-:W1:Y:S03]  /*0110*/  LDC.64 R4, c[0x0][0x210] ;  /* 0x00008400ff047b82 */ /* 0x000e660000000a00 */
[----:B------:R2:W3:Y:S01]  /*0120*/  @!P0 LDG.E.EL.64 R8, desc[UR4][R6.64] ;  /* 0x0000000406088981 */ /* 0x0004e2000c2e1b00 */
[----:B------:R-:W-:-:S04]  /*0130*/  CS2R R2, SRZ ;  /* 0x0000000000027805 */ /* 0x000fc8000001ff00 */
[----:B--2---:R-:W2:Y:S01]  /*0140*/  LDC.64 R6, c[0x0][0x220] ;  /* 0x00008800ff067b82 */ /* 0x004ea20000000a00 */
[----:B-1----:R-:W-:-:S05]  /*0150*/  IMAD.WIDE R4, R0, 0x4, R4 ;  /* 0x0000000400047825 */ /* 0x002fca00078e0204 */
[----:B------:R-:W4:Y:S01]  /*0160*/  @!P0 LDG.E.64 R2, desc[UR4][R4.64] ;  /* 0x0000000404028981 */ /* 0x000f22000c1e1b00 */
[----:B---3--:R-:W-:Y:S01]  /*0170*/  FADD R8, R8, 3 ;  /* 0x4040000008087421 */ /* 0x008fe20000000000 */
[----:B------:R-:W-:-:S04]  /*0180*/  FADD R9, R9, 3 ;  /* 0x4040000009097421 */ /* 0x000fc80000000000 */
[C---:B------:R-:W-:Y:S02]  /*0190*/  FSETP.GTU.AND P1, PT, R8.reuse, RZ, PT ;  /* 0x000000ff0800720b */ /* 0x040fe40003f2c000 */
[C---:B------:R-:W-:Y:S02]  /*01a0*/  FSETP.GTU.AND P2, PT, R9.reuse, RZ, PT ;  /* 0x000000ff0900720b */ /* 0x040fe40003f4c000 */
[----:B------:R-:W-:Y:S02]  /*01b0*/  FSEL R8, R8, RZ, P1 ;  /* 0x000000ff08087208 */ /* 0x000fe40000800000 */
[----:B------:R-:W-:Y:S02]  /*01c0*/  FSEL R9, R9, RZ, P2 ;  /* 0x000000ff09097208 */ /* 0x000fe40001000000 */
[C---:B------:R-:W-:Y:S01]  /*01d0*/  FSETP.GEU.AND P3, PT, R8.reuse, 6, PT ;  /* 0x40c000000800780b */ /* 0x040fe20003f6e000 */
[----:B------:R-:W-:Y:S01]  /*01e0*/  FMUL R11, R8, 0.16666667163372039795 ;  /* 0x3e2aaaab080b7820 */ /* 0x000fe20000400000 */
[----:B------:R-:W-:-:S02]  /*01f0*/  FSETP.GEU.AND P4, PT, R9, 6, PT ;  /* 0x40c000000900780b */ /* 0x000fc40003f8e000 */
[----:B------:R-:W-:Y:S01]  /*0200*/  FSETP.NAN.AND P1, PT, R8, R8, PT ;  /* 0x000000080800720b */ /* 0x000fe20003f28000 */
[C---:B------:R-:W-:Y:S01]  /*0210*/  FMUL R8, R9.reuse, 0.16666667163372039795 ;  /* 0x3e2aaaab09087820 */ /* 0x040fe20000400000 */
[----:B------:R-:W-:-:S07]  /*0220*/  FSETP.NAN.AND P2, PT, R9, R9, PT ;  /* 0x000000090900720b */ /* 0x000fce0003f48000 */
[----:B------:R-:W-:Y:S02]  /*0230*/  @P3 FSEL R11, R11, 1, P1 ;  /* 0x3f8000000b0b3808 */ /* 0x000fe40000800000 */
[----:B------:R-:W-:-:S03]  /*0240*/  @P4 FSEL R8, R8, 1, P2 ;  /* 0x3f80000008084808 */ /* 0x000fc60001000000 */
[----:B----4-:R-:W-:Y:S02]  /*0250*/  FFMA R9, R11, R2, 3 ;  /* 0x404000000b097423 */ /* 0x010fe40000000002 */
[----:B------:R-:W-:-:S03]  /*0260*/  FFMA R10, R8, R3, 3 ;  /* 0x40400000080a7423 */ /* 0x000fc60000000003 */
[C---:B------:R-:W-:Y:S02]  /*0270*/  FSETP.GTU.AND P1, PT, R9.reuse, RZ, PT ;  /* 0x000000ff0900720b */ /* 0x040fe40003f2c000 */
[C---:B------:R-:W-:Y:S02]  /*0280*/  FSETP.GTU.AND P2, PT, R10.reuse, RZ, PT ;  /* 0x000000ff0a00720b */ /* 0x040fe40003f4c000 */
[----:B------:R-:W-:Y:S02]  /*0290*/  FSEL R9, R9, RZ, P1 ;  /* 0x000000ff09097208 */ /* 0x000fe40000800000 */
[----:B------:R-:W-:Y:S02]  /*02a0*/  FSEL R10, R10, RZ, P2 ;  /* 0x000000ff0a0a7208 */ /* 0x000fe40001000000 */
[C---:B------:R-:W-:Y:S02]  /*02b0*/  FSETP.GEU.AND P3, PT, R9.reuse, 6, PT ;  /* 0x40c000000900780b */ /* 0x040fe40003f6e000 */
[C---:B------:R-:W-:Y:S01]  /*02c0*/  FSETP.GEU.AND P4, PT, R10.reuse, 6, PT ;  /* 0x40c000000a00780b */ /* 0x040fe20003f8e000 */
[C---:B------:R-:W-:Y:S01]  /*02d0*/  FMUL R12, R10.reuse, 0.16666667163372039795 ;  /* 0x3e2aaaab0a0c7820 */ /* 0x040fe20000400000 */
[C---:B------:R-:W-:Y:S01]  /*02e0*/  FSETP.NAN.AND P1, PT, R9.reuse, R9, PT ;  /* 0x000000090900720b */ /* 0x040fe20003f28000 */
[----:B------:R-:W-:Y:S01]  /*02f0*/  FMUL R9, R9, 0.16666667163372039795 ;  /* 0x3e2aaaab09097820 */ /* 0x000fe20000400000 */
[----:B------:R-:W-:Y:S01]  /*0300*/  FSETP.NAN.AND P2, PT, R10, R10, PT ;  /* 0x0000000a0a00720b */ /* 0x000fe20003f48000 */
[----:B------:R-:W-:Y:S01]  /*0310*/  FMUL R10, R11, R2 ;  /* 0x000000020b0a7220 */ /* 0x000fe20000400000 */
[----:B------:R-:W-:Y:S01]  /*0320*/  FMUL R11, R8, R3 ;  /* 0x00000003080b7220 */ /* 0x000fe20000400000 */
[----:B--2---:R-:W-:-:S04]  /*0330*/  IMAD.WIDE R2, R0, 0x4, R6 ;  /* 0x0000000400027825 */ /* 0x004fc800078e0206 */
[----:B------:R-:W-:Y:S01]  /*0340*/  @P3 FSEL R9, R9, 1, P1 ;  /* 0x3f80000009093808 */ /* 0x000fe20000800000 */
[----:B------:R1:W-:Y:S01]  /*0350*/  @!P0 STG.E.64 desc[UR4][R4.64], R10 ;  /* 0x0000000a04008986 */ /* 0x0003e2000c101b04 */
[----:B------:R-:W-:-:S03]  /*0360*/  @P4 FSEL R12, R12, 1, P2 ;  /* 0x3f8000000c0c4808 */ /* 0x000fc60001000000 */
[----:B------:R-:W-:Y:S02]  /*0370*/  FMUL R8, R10, R9 ;  /* 0x000000090a087220 */ /* 0x000fe40000400000 */
[----:B------:R-:W-:Y:S01]  /*0380*/  FMUL R9, R11, R12 ;  /* 0x0000000c0b097220 */ /* 0x000fe20000400000 */
[----:B------:R-:W-:Y:S06]  /*0390*/  @P0 EXIT ;  /* 0x000000000000094d */ /* 0x000fec0003800000 */
[----:B------:R-:W-:Y:S01]  /*03a0*/  STG.E.64 desc[UR4][R2.64], R8 ;  /* 0x0000000802007986 */ /* 0x000fe2000c101b04 */
[----:B------:R-:W-:Y:S05]  /*03b0*/  EXIT ;  /* 0x000000000000794d */ /* 0x000fea0003800000 */
.L_x_0:
[----:B------:R-:W-:-:S00]  /*03c0*/  BRA `(.L_x_0) ;  /* 0xfffffffc00fc7947 */ /* 0x000fc0000383ffff */
[----:B------:R-:W-:-:S00]  /*03d0*/  NOP ;  /* 0x0000000000007918 */ /* 0x000fc00000000000 */
        /* <DEDUP_REMOVED lines=10> */
.L_x_1:


//--------------------- .nv.constant0.triton_poi_fused_add_div_hardtanh_mul_37 --------------------------
	.section	.nv.constant0.triton_poi_fused_add_div_hardtanh_mul_37,"a",@progbits
	.sectionflags	@""
	.align	4
.nv.constant0.triton_poi_fused_add_div_hardtanh_mul_37:
	.zero		556
